//
// Generated by NVIDIA NVVM Compiler
//
// Compiler Build ID: CL-36424714
// Cuda compilation tools, release 13.0, V13.0.88
// Based on NVVM 20.0.0
//

.version 9.0
.target sm_100
.address_size 64

	// .globl	_Z5arrayv
.extern .func  (.param .b32 func_retval0) vprintf
(
	.param .b64 vprintf_param_0,
	.param .b64 vprintf_param_1
)
;
.global .align 1 .b8 $str[4] = {37, 100, 10};

.visible .entry _Z5arrayv()
{
	.local .align 8 .b8 	__local_depot0[8];
	.reg .b64 	%SP;
	.reg .b64 	%SPL;
	.reg .b32 	%r<4>;
	.reg .b64 	%rd<5>;

	mov.u64 	%SPL, __local_depot0;
	cvta.local.u64 	%SP, %SPL;
	add.u64 	%rd1, %SP, 0;
	add.u64 	%rd2, %SPL, 0;
	mov.b32 	%r1, 0;
	st.local.u32 	[%rd2], %r1;
	mov.u64 	%rd3, $str;
	cvta.global.u64 	%rd4, %rd3;
	{ // callseq 0, 0
	.param .b64 param0;
	st.param.b64 	[param0], %rd4;
	.param .b64 param1;
	st.param.b64 	[param1], %rd1;
	.param .b32 retval0;
	call.uni (retval0), 
	vprintf, 
	(
	param0, 
	param1
	);
	ld.param.b32 	%r2, [retval0];
	} // callseq 0
	ret;

}


// ===== COMPILED SASS (sm_100) =====

	.target	sm_100

	.elftype	@"ET_EXEC"


//--------------------- .note.nv.tkinfo           --------------------------
	.section	.note.nv.tkinfo,"",@"SHT_NOTE"
	.sectionflags	@"SHF_NOTE_NV_TKINFO"
	.tkinfo
        /*0018*/ 	.word	0x00000002
        /*0030*/ 	.string	""
        /*0030*/ 	.string	"ptxas"
        /*0030*/ 	.string	"Cuda compilation tools, release 13.0, V13.0.88"
        /*0030*/ 	.string	"Build cuda_13.0.r13.0/compiler.36424714_0"
        /*0030*/ 	.string	"-arch sm_100 -m 64 "



//--------------------- .note.nv.cuinfo           --------------------------
	.section	.note.nv.cuinfo,"",@"SHT_NOTE"
	.sectionflags	@"SHF_NOTE_NV_CUINFO"
        /*0018*/ 	.short	0x0002
        /*001a*/ 	.short	0x0064
        /*001c*/ 	.short	0x0082
	.zero		2


//--------------------- .nv.info                  --------------------------
	.section	.nv.info,"",@"SHT_CUDA_INFO"
	.align	4


	//----- nvinfo : EIATTR_REGCOUNT
	.align		4
        /*0000*/ 	.byte	0x04, 0x2f
        /*0002*/ 	.short	(.L_2 - .L_1)
	.align		4
.L_1:
        /*0004*/ 	.word	index@(_Z5arrayv)
        /*0008*/ 	.word	0x00000018


	//----- nvinfo : EIATTR_FRAME_SIZE
	.align		4
.L_2:
        /*000c*/ 	.byte	0x04, 0x11
        /*000e*/ 	.short	(.L_4 - .L_3)
	.align		4
.L_3:
        /*0010*/ 	.word	index@(_Z5arrayv)
        /*0014*/ 	.word	0x00000008


	//----- nvinfo : EIATTR_MIN_STACK_SIZE
	.align		4
.L_4:
        /*0018*/ 	.byte	0x04, 0x12
        /*001a*/ 	.short	(.L_6 - .L_5)
	.align		4
.L_5:
        /*001c*/ 	.word	index@(_Z5arrayv)
        /*0020*/ 	.word	0x00000008
.L_6:


//--------------------- .nv.compat                --------------------------
	.section	.nv.compat,"",@"SHT_CUDA_COMPAT_INFO"
	.align	4
        /*0000*/ 	.byte	0x02, 0x09, 0x00, 0x00, 0x02, 0x02, 0x01, 0x00, 0x02, 0x05, 0x05, 0x00, 0x03, 0x07, 0x01, 0x01
        /*0010*/ 	.byte	0x02, 0x03, 0x00, 0x00, 0x02, 0x06, 0x01, 0x00, 0x04, 0x0b, 0x08, 0x00, 0x09, 0x00, 0x00, 0x00
        /*0020*/ 	.byte	0x00, 0x00, 0x00, 0x00


//--------------------- .nv.info._Z5arrayv        --------------------------
	.section	.nv.info._Z5arrayv,"",@"SHT_CUDA_INFO"
	.sectionflags	@""
	.align	4


	//----- nvinfo : EIATTR_CUDA_API_VERSION
	.align		4
        /*0000*/ 	.byte	0x04, 0x37
        /*0002*/ 	.short	(.L_8 - .L_7)
.L_7:
        /*0004*/ 	.word	0x00000082


	//----- nvinfo : EIATTR_SPARSE_MMA_MASK
	.align		4
.L_8:
        /*0008*/ 	.byte	0x03, 0x50
        /*000a*/ 	.short	0x0000


	//----- nvinfo : EIATTR_MAXREG_COUNT
	.align		4
        /*000c*/ 	.byte	0x03, 0x1b
        /*000e*/ 	.short	0x00ff


	//----- nvinfo : EIATTR_EXTERNS
	.align		4
        /*0010*/ 	.byte	0x04, 0x0f
        /*0012*/ 	.short	(.L_10 - .L_9)


	//   ....[0]....
	.align		4
.L_9:
        /*0014*/ 	.word	index@(vprintf)


	//----- nvinfo : EIATTR_MERCURY_ISA_VERSION
	.align		4
.L_10:
        /*0018*/ 	.byte	0x03, 0x5f
        /*001a*/ 	.short	0x0101


	//----- nvinfo : EIATTR_VRC_CTA_INIT_COUNT
	.align		4
        /*001c*/ 	.byte	0x02, 0x4a
	.zero		1
	.zero		1


	//----- nvinfo : EIATTR_SYSCALL_OFFSETS
	.align		4
        /*0020*/ 	.byte	0x04, 0x46
        /*0022*/ 	.short	(.L_12 - .L_11)


	//   ....[0]....
.L_11:
        /*0024*/ 	.word	0x000000d0


	//----- nvinfo : EIATTR_EXIT_INSTR_OFFSETS
	.align		4
.L_12:
        /*0028*/ 	.byte	0x04, 0x1c
        /*002a*/ 	.short	(.L_14 - .L_13)


	//   ....[0]....
.L_13:
        /*002c*/ 	.word	0x000000e0


	//----- nvinfo : EIATTR_SW_WAR
	.align		4
.L_14:
        /*0030*/ 	.byte	0x04, 0x36
        /*0032*/ 	.short	(.L_16 - .L_15)
.L_15:
        /*0034*/ 	.word	0x00000008
.L_16:


//--------------------- .nv.callgraph             --------------------------
	.section	.nv.callgraph,"",@"SHT_CUDA_CALLGRAPH"
	.align	4
	.sectionentsize	8
	.align		4
        /*0000*/ 	.word	0x00000000
	.align		4
        /*0004*/ 	.word	0xffffffff
	.align		4
        /*0008*/ 	.word	index@(_Z5arrayv)
	.align		4
        /*000c*/ 	.word	index@(vprintf)
	.align		4
        /*0010*/ 	.word	0x00000000
	.align		4
        /*0014*/ 	.word	0xfffffffe
	.align		4
        /*0018*/ 	.word	0x00000000
	.align		4
        /*001c*/ 	.word	0xfffffffd
	.align		4
        /*0020*/ 	.word	0x00000000
	.align		4
        /*0024*/ 	.word	0xfffffffc


//--------------------- .nv.constant4             --------------------------
	.section	.nv.constant4,"a",@progbits
	.align	8
	.align		8
.nv.constant4:
        /*0000*/ 	.dword	vprintf
	.align		8
        /*0008*/ 	.dword	$str


//--------------------- .text._Z5arrayv           --------------------------
	.section	.text._Z5arrayv,"ax",@progbits
	.align	128
        .global         _Z5arrayv
        .type           _Z5arrayv,@function
        .size           _Z5arrayv,(.L_x_2 - _Z5arrayv)
        .other          _Z5arrayv,@"STO_CUDA_ENTRY STV_DEFAULT"
_Z5arrayv:
.text._Z5arrayv:
[----:B------:R-:W0:Y:S02]  /*0000*/  LDC R1, c[0x0][0x37c] ;  /* 0x0000df00ff017b82 */ /* 0x000e240000000800 */
[----:B0-----:R-:W-:Y:S01]  /*0010*/  VIADD R1, R1, 0xfffffff8 ;  /* 0xfffffff801017836 */ /* 0x001fe20000000000 */
[----:B------:R-:W-:Y:S01]  /*0020*/  MOV R0, 0x0 ;  /* 0x0000000000007802 */ /* 0x000fe20000000f00 */
[----:B------:R-:W0:Y:S03]  /*0030*/  LDCU UR4, c[0x0][0x2f8] ;  /* 0x00005f00ff0477ac */ /* 0x000e260008000800 */
[----:B------:R1:W-:Y:S01]  /*0040*/  STL [R1], RZ ;  /* 0x000000ff01007387 */ /* 0x0003e20000100800 */
[----:B------:R1:W2:Y:S01]  /*0050*/  LDC.64 R2, c[0x4][R0] ;  /* 0x0100000000027b82 */ /* 0x0002a20000000a00 */
[----:B------:R-:W3:Y:S01]  /*0060*/  LDCU.64 UR6, c[0x4][0x8] ;  /* 0x01000100ff0677ac */ /* 0x000ee20008000a00 */
[----:B------:R-:W4:Y:S01]  /*0070*/  LDCU UR5, c[0x0][0x2fc] ;  /* 0x00005f80ff0577ac */ /* 0x000f220008000800 */
[----:B0-----:R-:W-:Y:S01]  /*0080*/  IADD3 R6, P0, PT, R1, UR4, RZ ;  /* 0x0000000401067c10 */ /* 0x001fe2000ff1e0ff */
[----:B---3--:R-:W-:Y:S01]  /*0090*/  IMAD.U32 R4, RZ, RZ, UR6 ;  /* 0x00000006ff047e24 */ /* 0x008fe2000f8e00ff */
[----:B------:R-:W-:-:S03]  /*00a0*/  MOV R5, UR7 ;  /* 0x0000000700057c02 */ /* 0x000fc60008000f00 */
[----:B-1--4-:R-:W-:-:S08]  /*00b0*/  IMAD.X R7, RZ, RZ, UR5, P0 ;  /* 0x00000005ff077e24 */ /* 0x012fd000080e06ff */
[----:B------:R-:W-:-:S07]  /*00c0*/  LEPC R20, `(.L_x_0) ;  /* 0x000000001014794e */ /* 0x000fce0000000000 */
[----:B--2---:R-:W-:Y:S05]  /*00d0*/  CALL.ABS.NOINC R2 ;  /* 0x0000000002007343 */ /* 0x004fea0003c00000 */
.L_x_0:
[----:B------:R-:W-:Y:S05]  /*00e0*/  EXIT ;  /* 0x000000000000794d */ /* 0x000fea0003800000 */
.L_x_1:
[----:B------:R-:W-:-:S00]  /*00f0*/  BRA `(.L_x_1) ;  /* 0xfffffffc00fc7947 */ /* 0x000fc0000383ffff */
[----:B------:R-:W-:-:S00]  /*0100*/  NOP ;  /* 0x0000000000007918 */ /* 0x000fc00000000000 */
[----:B------:R-:W-:-:S00]  /*0110*/  NOP ;  /* 0x0000000000007918 */ /* 0x000fc00000000000 */
[----:B------:R-:W-:-:S00]  /*0120*/  NOP ;  /* 0x0000000000007918 */ /* 0x000fc00000000000 */
[----:B------:R-:W-:-:S00]  /*0130*/  NOP ;  /* 0x0000000000007918 */ /* 0x000fc00000000000 */
[----:B------:R-:W-:-:S00]  /*0140*/  NOP ;  /* 0x0000000000007918 */ /* 0x000fc00000000000 */
[----:B------:R-:W-:-:S00]  /*0150*/  NOP ;  /* 0x0000000000007918 */ /* 0x000fc00000000000 */
[----:B------:R-:W-:-:S00]  /*0160*/  NOP ;  /* 0x0000000000007918 */ /* 0x000fc00000000000 */
[----:B------:R-:W-:-:S00]  /*0170*/  NOP ;  /* 0x0000000000007918 */ /* 0x000fc00000000000 */
.L_x_2:


//--------------------- .nv.global.init           --------------------------
	.section	.nv.global.init,"aw",@progbits
.nv.global.init:
	.type		$str,@object
	.size		$str,(.L_0 - $str)
$str:
        /*0000*/ 	.byte	0x25, 0x64, 0x0a, 0x00
.L_0:


//--------------------- .nv.shared.reserved.0     --------------------------
	.section	.nv.shared.reserved.0,"aw",@nobits
	.weak		__nv_reservedSMEM_offset_0_alias
	.size		__nv_reservedSMEM_offset_0_alias, 0, 64
	.other		__nv_reservedSMEM_offset_0_alias,@"STO_CUDA_RESERVED_SHARED STV_DEFAULT"
__nv_reservedSMEM_offset_0_alias:
	.zero		0
	.zero		64


//--------------------- .nv.constant0._Z5arrayv   --------------------------
	.section	.nv.constant0._Z5arrayv,"a",@progbits
	.sectionflags	@""
	.align	4
.nv.constant0._Z5arrayv:
	.zero		896


//--------------------- SYMBOLS --------------------------

	.type		.nv.reservedSmem.offset0,@object
	.size		.nv.reservedSmem.offset0,0x4
	.type		vprintf,@function
